//
// Generated by NVIDIA NVVM Compiler
//
// Compiler Build ID: CL-36424714
// Cuda compilation tools, release 13.0, V13.0.88
// Based on NVVM 20.0.0
//

.version 9.0
.target sm_100
.address_size 64

	// .globl	_Z13selectionSortPii

.visible .entry _Z13selectionSortPii(
	.param .u64 .ptr .align 1 _Z13selectionSortPii_param_0,
	.param .u32 _Z13selectionSortPii_param_1
)
{
	.reg .pred 	%p<43>;
	.reg .b16 	%rs<15>;
	.reg .b32 	%r<220>;
	.reg .b64 	%rd<97>;

	ld.param.u64 	%rd3, [_Z13selectionSortPii_param_0];
	ld.param.u32 	%r37, [_Z13selectionSortPii_param_1];
	cvta.to.global.u64 	%rd1, %rd3;
	add.s32 	%r1, %r37, -1;
	setp.lt.s32 	%p1, %r37, 2;
	@%p1 bra 	$L__BB0_17;
	mov.u32 	%r39, %ctaid.x;
	mul.lo.s32 	%r2, %r37, %r39;
	add.s32 	%r3, %r37, -2;
	cvt.u16.u32 	%rs1, %r37;
	mov.b32 	%r205, 0;
	mov.b16 	%rs13, 0;
	cvt.u64.u32 	%rd85, %r2;
	mov.u16 	%rs14, %rs13;
$L__BB0_2:
	mov.u32 	%r4, %r205;
	sub.s32 	%r5, %r1, %r4;
	sub.s32 	%r41, %r3, %r4;
	add.s32 	%r205, %r4, 1;
	setp.lt.u32 	%p2, %r41, 15;
	mov.u32 	%r214, %r205;
	mov.u32 	%r219, %r4;
	@%p2 bra 	$L__BB0_6;
	add.s32 	%r207, %r2, %r4;
	and.b32  	%r42, %r5, -16;
	neg.s32 	%r206, %r42;
	mov.u32 	%r208, %r4;
	mov.u32 	%r219, %r4;
$L__BB0_4:
	.pragma "nounroll";
	add.s32 	%r43, %r208, 1;
	add.s32 	%r44, %r207, 1;
	mul.wide.u32 	%rd4, %r44, 4;
	add.s64 	%rd5, %rd1, %rd4;
	ld.global.u32 	%r45, [%rd5];
	add.s32 	%r46, %r219, %r2;
	mul.wide.s32 	%rd6, %r46, 4;
	add.s64 	%rd7, %rd1, %rd6;
	ld.global.u32 	%r47, [%rd7];
	setp.lt.s32 	%p3, %r45, %r47;
	selp.b32 	%r48, %r43, %r219, %p3;
	cvt.u64.u32 	%rd9, %r43;
	add.s64 	%rd10, %rd9, %rd85;
	shl.b64 	%rd11, %rd10, 2;
	add.s64 	%rd12, %rd1, %rd11;
	ld.global.u32 	%r49, [%rd12+4];
	add.s32 	%r50, %r48, %r2;
	mul.wide.s32 	%rd13, %r50, 4;
	add.s64 	%rd14, %rd1, %rd13;
	ld.global.u32 	%r51, [%rd14];
	setp.lt.s32 	%p4, %r49, %r51;
	add.s32 	%r52, %r208, 2;
	selp.b32 	%r53, %r52, %r48, %p4;
	ld.global.u32 	%r54, [%rd12+8];
	add.s32 	%r55, %r53, %r2;
	mul.wide.s32 	%rd15, %r55, 4;
	add.s64 	%rd16, %rd1, %rd15;
	ld.global.u32 	%r56, [%rd16];
	setp.lt.s32 	%p5, %r54, %r56;
	add.s32 	%r57, %r208, 3;
	selp.b32 	%r58, %r57, %r53, %p5;
	ld.global.u32 	%r59, [%rd12+12];
	add.s32 	%r60, %r58, %r2;
	mul.wide.s32 	%rd17, %r60, 4;
	add.s64 	%rd18, %rd1, %rd17;
	ld.global.u32 	%r61, [%rd18];
	setp.lt.s32 	%p6, %r59, %r61;
	add.s32 	%r62, %r208, 4;
	selp.b32 	%r63, %r62, %r58, %p6;
	ld.global.u32 	%r64, [%rd12+16];
	add.s32 	%r65, %r63, %r2;
	mul.wide.s32 	%rd19, %r65, 4;
	add.s64 	%rd20, %rd1, %rd19;
	ld.global.u32 	%r66, [%rd20];
	setp.lt.s32 	%p7, %r64, %r66;
	add.s32 	%r67, %r208, 5;
	selp.b32 	%r68, %r67, %r63, %p7;
	ld.global.u32 	%r69, [%rd12+20];
	add.s32 	%r70, %r68, %r2;
	mul.wide.s32 	%rd21, %r70, 4;
	add.s64 	%rd22, %rd1, %rd21;
	ld.global.u32 	%r71, [%rd22];
	setp.lt.s32 	%p8, %r69, %r71;
	add.s32 	%r72, %r208, 6;
	selp.b32 	%r73, %r72, %r68, %p8;
	ld.global.u32 	%r74, [%rd12+24];
	add.s32 	%r75, %r73, %r2;
	mul.wide.s32 	%rd23, %r75, 4;
	add.s64 	%rd24, %rd1, %rd23;
	ld.global.u32 	%r76, [%rd24];
	setp.lt.s32 	%p9, %r74, %r76;
	add.s32 	%r77, %r208, 7;
	selp.b32 	%r78, %r77, %r73, %p9;
	ld.global.u32 	%r79, [%rd12+28];
	add.s32 	%r80, %r78, %r2;
	mul.wide.s32 	%rd25, %r80, 4;
	add.s64 	%rd26, %rd1, %rd25;
	ld.global.u32 	%r81, [%rd26];
	setp.lt.s32 	%p10, %r79, %r81;
	add.s32 	%r82, %r208, 8;
	selp.b32 	%r83, %r82, %r78, %p10;
	ld.global.u32 	%r84, [%rd12+32];
	add.s32 	%r85, %r83, %r2;
	mul.wide.s32 	%rd27, %r85, 4;
	add.s64 	%rd28, %rd1, %rd27;
	ld.global.u32 	%r86, [%rd28];
	setp.lt.s32 	%p11, %r84, %r86;
	add.s32 	%r87, %r208, 9;
	selp.b32 	%r88, %r87, %r83, %p11;
	ld.global.u32 	%r89, [%rd12+36];
	add.s32 	%r90, %r88, %r2;
	mul.wide.s32 	%rd29, %r90, 4;
	add.s64 	%rd30, %rd1, %rd29;
	ld.global.u32 	%r91, [%rd30];
	setp.lt.s32 	%p12, %r89, %r91;
	add.s32 	%r92, %r208, 10;
	selp.b32 	%r93, %r92, %r88, %p12;
	ld.global.u32 	%r94, [%rd12+40];
	add.s32 	%r95, %r93, %r2;
	mul.wide.s32 	%rd31, %r95, 4;
	add.s64 	%rd32, %rd1, %rd31;
	ld.global.u32 	%r96, [%rd32];
	setp.lt.s32 	%p13, %r94, %r96;
	add.s32 	%r97, %r208, 11;
	selp.b32 	%r98, %r97, %r93, %p13;
	ld.global.u32 	%r99, [%rd12+44];
	add.s32 	%r100, %r98, %r2;
	mul.wide.s32 	%rd33, %r100, 4;
	add.s64 	%rd34, %rd1, %rd33;
	ld.global.u32 	%r101, [%rd34];
	setp.lt.s32 	%p14, %r99, %r101;
	add.s32 	%r102, %r208, 12;
	selp.b32 	%r103, %r102, %r98, %p14;
	ld.global.u32 	%r104, [%rd12+48];
	add.s32 	%r105, %r103, %r2;
	mul.wide.s32 	%rd35, %r105, 4;
	add.s64 	%rd36, %rd1, %rd35;
	ld.global.u32 	%r106, [%rd36];
	setp.lt.s32 	%p15, %r104, %r106;
	add.s32 	%r107, %r208, 13;
	selp.b32 	%r108, %r107, %r103, %p15;
	ld.global.u32 	%r109, [%rd12+52];
	add.s32 	%r110, %r108, %r2;
	mul.wide.s32 	%rd37, %r110, 4;
	add.s64 	%rd38, %rd1, %rd37;
	ld.global.u32 	%r111, [%rd38];
	setp.lt.s32 	%p16, %r109, %r111;
	add.s32 	%r112, %r208, 14;
	selp.b32 	%r113, %r112, %r108, %p16;
	ld.global.u32 	%r114, [%rd12+56];
	add.s32 	%r115, %r113, %r2;
	mul.wide.s32 	%rd39, %r115, 4;
	add.s64 	%rd40, %rd1, %rd39;
	ld.global.u32 	%r116, [%rd40];
	setp.lt.s32 	%p17, %r114, %r116;
	add.s32 	%r117, %r208, 15;
	selp.b32 	%r118, %r117, %r113, %p17;
	ld.global.u32 	%r119, [%rd12+60];
	add.s32 	%r120, %r118, %r2;
	mul.wide.s32 	%rd41, %r120, 4;
	add.s64 	%rd42, %rd1, %rd41;
	ld.global.u32 	%r121, [%rd42];
	setp.lt.s32 	%p18, %r119, %r121;
	add.s32 	%r208, %r208, 16;
	selp.b32 	%r219, %r208, %r118, %p18;
	add.s32 	%r207, %r207, 16;
	add.s32 	%r206, %r206, 16;
	setp.ne.s32 	%p19, %r206, 0;
	@%p19 bra 	$L__BB0_4;
	add.s32 	%r214, %r208, 1;
$L__BB0_6:
	and.b32  	%r122, %r5, 15;
	setp.eq.s32 	%p20, %r122, 0;
	@%p20 bra 	$L__BB0_16;
	not.b16 	%rs9, %rs14;
	add.s16 	%rs10, %rs9, %rs1;
	cvt.u32.u16 	%r124, %rs10;
	and.b32  	%r21, %r124, 15;
	add.s32 	%r125, %r21, -1;
	setp.lt.u32 	%p21, %r125, 7;
	@%p21 bra 	$L__BB0_9;
	add.s32 	%r126, %r214, %r2;
	mul.wide.u32 	%rd43, %r126, 4;
	add.s64 	%rd44, %rd1, %rd43;
	ld.global.u32 	%r127, [%rd44];
	add.s32 	%r128, %r219, %r2;
	mul.wide.s32 	%rd45, %r128, 4;
	add.s64 	%rd46, %rd1, %rd45;
	ld.global.u32 	%r129, [%rd46];
	setp.lt.s32 	%p22, %r127, %r129;
	selp.b32 	%r130, %r214, %r219, %p22;
	add.s32 	%r131, %r214, 1;
	cvt.u64.u32 	%rd48, %r214;
	add.s64 	%rd49, %rd48, %rd85;
	shl.b64 	%rd50, %rd49, 2;
	add.s64 	%rd51, %rd1, %rd50;
	ld.global.u32 	%r132, [%rd51+4];
	add.s32 	%r133, %r130, %r2;
	mul.wide.s32 	%rd52, %r133, 4;
	add.s64 	%rd53, %rd1, %rd52;
	ld.global.u32 	%r134, [%rd53];
	setp.lt.s32 	%p23, %r132, %r134;
	selp.b32 	%r135, %r131, %r130, %p23;
	add.s32 	%r136, %r214, 2;
	ld.global.u32 	%r137, [%rd51+8];
	add.s32 	%r138, %r135, %r2;
	mul.wide.s32 	%rd54, %r138, 4;
	add.s64 	%rd55, %rd1, %rd54;
	ld.global.u32 	%r139, [%rd55];
	setp.lt.s32 	%p24, %r137, %r139;
	selp.b32 	%r140, %r136, %r135, %p24;
	add.s32 	%r141, %r214, 3;
	ld.global.u32 	%r142, [%rd51+12];
	add.s32 	%r143, %r140, %r2;
	mul.wide.s32 	%rd56, %r143, 4;
	add.s64 	%rd57, %rd1, %rd56;
	ld.global.u32 	%r144, [%rd57];
	setp.lt.s32 	%p25, %r142, %r144;
	selp.b32 	%r145, %r141, %r140, %p25;
	add.s32 	%r146, %r214, 4;
	ld.global.u32 	%r147, [%rd51+16];
	add.s32 	%r148, %r145, %r2;
	mul.wide.s32 	%rd58, %r148, 4;
	add.s64 	%rd59, %rd1, %rd58;
	ld.global.u32 	%r149, [%rd59];
	setp.lt.s32 	%p26, %r147, %r149;
	selp.b32 	%r150, %r146, %r145, %p26;
	add.s32 	%r151, %r214, 5;
	ld.global.u32 	%r152, [%rd51+20];
	add.s32 	%r153, %r150, %r2;
	mul.wide.s32 	%rd60, %r153, 4;
	add.s64 	%rd61, %rd1, %rd60;
	ld.global.u32 	%r154, [%rd61];
	setp.lt.s32 	%p27, %r152, %r154;
	selp.b32 	%r155, %r151, %r150, %p27;
	add.s32 	%r156, %r214, 6;
	ld.global.u32 	%r157, [%rd51+24];
	add.s32 	%r158, %r155, %r2;
	mul.wide.s32 	%rd62, %r158, 4;
	add.s64 	%rd63, %rd1, %rd62;
	ld.global.u32 	%r159, [%rd63];
	setp.lt.s32 	%p28, %r157, %r159;
	selp.b32 	%r160, %r156, %r155, %p28;
	add.s32 	%r161, %r214, 7;
	ld.global.u32 	%r162, [%rd51+28];
	add.s32 	%r163, %r160, %r2;
	mul.wide.s32 	%rd64, %r163, 4;
	add.s64 	%rd65, %rd1, %rd64;
	ld.global.u32 	%r164, [%rd65];
	setp.lt.s32 	%p29, %r162, %r164;
	selp.b32 	%r219, %r161, %r160, %p29;
	add.s32 	%r214, %r214, 8;
$L__BB0_9:
	and.b32  	%r165, %r21, 7;
	setp.eq.s32 	%p30, %r165, 0;
	@%p30 bra 	$L__BB0_16;
	not.b16 	%rs11, %rs13;
	add.s16 	%rs12, %rs11, %rs1;
	cvt.u32.u16 	%r167, %rs12;
	and.b32  	%r168, %r167, 7;
	and.b32  	%r27, %r167, 3;
	add.s32 	%r169, %r168, -1;
	setp.lt.u32 	%p31, %r169, 3;
	@%p31 bra 	$L__BB0_12;
	add.s32 	%r170, %r214, %r2;
	mul.wide.u32 	%rd66, %r170, 4;
	add.s64 	%rd67, %rd1, %rd66;
	ld.global.u32 	%r171, [%rd67];
	add.s32 	%r172, %r219, %r2;
	mul.wide.s32 	%rd68, %r172, 4;
	add.s64 	%rd69, %rd1, %rd68;
	ld.global.u32 	%r173, [%rd69];
	setp.lt.s32 	%p32, %r171, %r173;
	selp.b32 	%r174, %r214, %r219, %p32;
	add.s32 	%r175, %r214, 1;
	cvt.u64.u32 	%rd71, %r214;
	add.s64 	%rd72, %rd71, %rd85;
	shl.b64 	%rd73, %rd72, 2;
	add.s64 	%rd74, %rd1, %rd73;
	ld.global.u32 	%r176, [%rd74+4];
	add.s32 	%r177, %r174, %r2;
	mul.wide.s32 	%rd75, %r177, 4;
	add.s64 	%rd76, %rd1, %rd75;
	ld.global.u32 	%r178, [%rd76];
	setp.lt.s32 	%p33, %r176, %r178;
	selp.b32 	%r179, %r175, %r174, %p33;
	add.s32 	%r180, %r214, 2;
	ld.global.u32 	%r181, [%rd74+8];
	add.s32 	%r182, %r179, %r2;
	mul.wide.s32 	%rd77, %r182, 4;
	add.s64 	%rd78, %rd1, %rd77;
	ld.global.u32 	%r183, [%rd78];
	setp.lt.s32 	%p34, %r181, %r183;
	selp.b32 	%r184, %r180, %r179, %p34;
	add.s32 	%r185, %r214, 3;
	ld.global.u32 	%r186, [%rd74+12];
	add.s32 	%r187, %r184, %r2;
	mul.wide.s32 	%rd79, %r187, 4;
	add.s64 	%rd80, %rd1, %rd79;
	ld.global.u32 	%r188, [%rd80];
	setp.lt.s32 	%p35, %r186, %r188;
	selp.b32 	%r219, %r185, %r184, %p35;
	add.s32 	%r214, %r214, 4;
$L__BB0_12:
	setp.eq.s32 	%p36, %r27, 0;
	@%p36 bra 	$L__BB0_16;
	add.s32 	%r189, %r214, %r2;
	mul.wide.u32 	%rd81, %r189, 4;
	add.s64 	%rd82, %rd1, %rd81;
	ld.global.u32 	%r190, [%rd82];
	add.s32 	%r191, %r219, %r2;
	mul.wide.s32 	%rd83, %r191, 4;
	add.s64 	%rd84, %rd1, %rd83;
	ld.global.u32 	%r192, [%rd84];
	setp.lt.s32 	%p37, %r190, %r192;
	selp.b32 	%r219, %r214, %r219, %p37;
	setp.eq.s32 	%p38, %r27, 1;
	@%p38 bra 	$L__BB0_16;
	add.s32 	%r193, %r214, 1;
	cvt.u64.u32 	%rd86, %r214;
	add.s64 	%rd87, %rd86, %rd85;
	shl.b64 	%rd88, %rd87, 2;
	add.s64 	%rd2, %rd1, %rd88;
	ld.global.u32 	%r194, [%rd2+4];
	add.s32 	%r195, %r219, %r2;
	mul.wide.s32 	%rd89, %r195, 4;
	add.s64 	%rd90, %rd1, %rd89;
	ld.global.u32 	%r196, [%rd90];
	setp.lt.s32 	%p39, %r194, %r196;
	selp.b32 	%r219, %r193, %r219, %p39;
	setp.eq.s32 	%p40, %r27, 2;
	@%p40 bra 	$L__BB0_16;
	add.s32 	%r197, %r214, 2;
	ld.global.u32 	%r198, [%rd2+8];
	add.s32 	%r199, %r219, %r2;
	mul.wide.s32 	%rd91, %r199, 4;
	add.s64 	%rd92, %rd1, %rd91;
	ld.global.u32 	%r200, [%rd92];
	setp.lt.s32 	%p41, %r198, %r200;
	selp.b32 	%r219, %r197, %r219, %p41;
$L__BB0_16:
	add.s32 	%r201, %r4, %r2;
	mul.wide.u32 	%rd93, %r201, 4;
	add.s64 	%rd94, %rd1, %rd93;
	ld.global.u32 	%r202, [%rd94];
	add.s32 	%r203, %r219, %r2;
	mul.wide.s32 	%rd95, %r203, 4;
	add.s64 	%rd96, %rd1, %rd95;
	ld.global.u32 	%r204, [%rd96];
	st.global.u32 	[%rd94], %r204;
	st.global.u32 	[%rd96], %r202;
	setp.ne.s32 	%p42, %r205, %r1;
	add.s16 	%rs14, %rs14, 1;
	add.s16 	%rs13, %rs13, 1;
	@%p42 bra 	$L__BB0_2;
$L__BB0_17:
	ret;

}


// ===== COMPILED SASS (sm_100) =====

	.target	sm_100

	.elftype	@"ET_EXEC"


//--------------------- .note.nv.tkinfo           --------------------------
	.section	.note.nv.tkinfo,"",@"SHT_NOTE"
	.sectionflags	@"SHF_NOTE_NV_TKINFO"
	.tkinfo
        /*0018*/ 	.word	0x00000002
        /*0030*/ 	.string	""
        /*0030*/ 	.string	"ptxas"
        /*0030*/ 	.string	"Cuda compilation tools, release 13.0, V13.0.88"
        /*0030*/ 	.string	"Build cuda_13.0.r13.0/compiler.36424714_0"
        /*0030*/ 	.string	"-arch sm_100 -m 64 "



//--------------------- .note.nv.cuinfo           --------------------------
	.section	.note.nv.cuinfo,"",@"SHT_NOTE"
	.sectionflags	@"SHF_NOTE_NV_CUINFO"
        /*0018*/ 	.short	0x0002
        /*001a*/ 	.short	0x0064
        /*001c*/ 	.short	0x0082
	.zero		2


//--------------------- .nv.info                  --------------------------
	.section	.nv.info,"",@"SHT_CUDA_INFO"
	.align	4


	//----- nvinfo : EIATTR_REGCOUNT
	.align		4
        /*0000*/ 	.byte	0x04, 0x2f
        /*0002*/ 	.short	(.L_1 - .L_0)
	.align		4
.L_0:
        /*0004*/ 	.word	index@(_Z13selectionSortPii)
        /*0008*/ 	.word	0x00000017


	//----- nvinfo : EIATTR_FRAME_SIZE
	.align		4
.L_1:
        /*000c*/ 	.byte	0x04, 0x11
        /*000e*/ 	.short	(.L_3 - .L_2)
	.align		4
.L_2:
        /*0010*/ 	.word	index@(_Z13selectionSortPii)
        /*0014*/ 	.word	0x00000000


	//----- nvinfo : EIATTR_MIN_STACK_SIZE
	.align		4
.L_3:
        /*0018*/ 	.byte	0x04, 0x12
        /*001a*/ 	.short	(.L_5 - .L_4)
	.align		4
.L_4:
        /*001c*/ 	.word	index@(_Z13selectionSortPii)
        /*0020*/ 	.word	0x00000000
.L_5:


//--------------------- .nv.compat                --------------------------
	.section	.nv.compat,"",@"SHT_CUDA_COMPAT_INFO"
	.align	4
        /*0000*/ 	.byte	0x02, 0x09, 0x00, 0x00, 0x02, 0x02, 0x01, 0x00, 0x02, 0x05, 0x05, 0x00, 0x03, 0x07, 0x01, 0x01
        /*0010*/ 	.byte	0x02, 0x03, 0x00, 0x00, 0x02, 0x06, 0x01, 0x00, 0x04, 0x0b, 0x08, 0x00, 0x09, 0x00, 0x00, 0x00
        /*0020*/ 	.byte	0x00, 0x00, 0x00, 0x00


//--------------------- .nv.info._Z13selectionSortPii --------------------------
	.section	.nv.info._Z13selectionSortPii,"",@"SHT_CUDA_INFO"
	.sectionflags	@""
	.align	4


	//----- nvinfo : EIATTR_CUDA_API_VERSION
	.align		4
        /*0000*/ 	.byte	0x04, 0x37
        /*0002*/ 	.short	(.L_7 - .L_6)
.L_6:
        /*0004*/ 	.word	0x00000082


	//----- nvinfo : EIATTR_KPARAM_INFO
	.align		4
.L_7:
        /*0008*/ 	.byte	0x04, 0x17
        /*000a*/ 	.short	(.L_9 - .L_8)
.L_8:
        /*000c*/ 	.word	0x00000000
        /*0010*/ 	.short	0x0001
        /*0012*/ 	.short	0x0008
        /*0014*/ 	.byte	0x00, 0xf0, 0x11, 0x00


	//----- nvinfo : EIATTR_KPARAM_INFO
	.align		4
.L_9:
        /*0018*/ 	.byte	0x04, 0x17
        /*001a*/ 	.short	(.L_11 - .L_10)
.L_10:
        /*001c*/ 	.word	0x00000000
        /*0020*/ 	.short	0x0000
        /*0022*/ 	.short	0x0000
        /*0024*/ 	.byte	0x00, 0xf5, 0x21, 0x00


	//----- nvinfo : EIATTR_SPARSE_MMA_MASK
	.align		4
.L_11:
        /*0028*/ 	.byte	0x03, 0x50
        /*002a*/ 	.short	0x0000


	//----- nvinfo : EIATTR_MAXREG_COUNT
	.align		4
        /*002c*/ 	.byte	0x03, 0x1b
        /*002e*/ 	.short	0x00ff


	//----- nvinfo : EIATTR_MERCURY_ISA_VERSION
	.align		4
        /*0030*/ 	.byte	0x03, 0x5f
        /*0032*/ 	.short	0x0101


	//----- nvinfo : EIATTR_VRC_CTA_INIT_COUNT
	.align		4
        /*0034*/ 	.byte	0x02, 0x4a
	.zero		1
	.zero		1


	//----- nvinfo : EIATTR_EXIT_INSTR_OFFSETS
	.align		4
        /*0038*/ 	.byte	0x04, 0x1c
        /*003a*/ 	.short	(.L_13 - .L_12)


	//   ....[0]....
.L_12:
        /*003c*/ 	.word	0x00000030


	//   ....[1]....
        /*0040*/ 	.word	0x00001210


	//----- nvinfo : EIATTR_CBANK_PARAM_SIZE
	.align		4
.L_13:
        /*0044*/ 	.byte	0x03, 0x19
        /*0046*/ 	.short	0x000c


	//----- nvinfo : EIATTR_PARAM_CBANK
	.align		4
        /*0048*/ 	.byte	0x04, 0x0a
        /*004a*/ 	.short	(.L_15 - .L_14)
	.align		4
.L_14:
        /*004c*/ 	.word	index@(.nv.constant0._Z13selectionSortPii)
        /*0050*/ 	.short	0x0380
        /*0052*/ 	.short	0x000c


	//----- nvinfo : EIATTR_SW_WAR
	.align		4
.L_15:
        /*0054*/ 	.byte	0x04, 0x36
        /*0056*/ 	.short	(.L_17 - .L_16)
.L_16:
        /*0058*/ 	.word	0x00000008
.L_17:


//--------------------- .nv.callgraph             --------------------------
	.section	.nv.callgraph,"",@"SHT_CUDA_CALLGRAPH"
	.align	4
	.sectionentsize	8
	.align		4
        /*0000*/ 	.word	0x00000000
	.align		4
        /*0004*/ 	.word	0xffffffff
	.align		4
        /*0008*/ 	.word	0x00000000
	.align		4
        /*000c*/ 	.word	0xfffffffe
	.align		4
        /*0010*/ 	.word	0x00000000
	.align		4
        /*0014*/ 	.word	0xfffffffd
	.align		4
        /*0018*/ 	.word	0x00000000
	.align		4
        /*001c*/ 	.word	0xfffffffc


//--------------------- .text._Z13selectionSortPii --------------------------
	.section	.text._Z13selectionSortPii,"ax",@progbits
	.align	128
        .global         _Z13selectionSortPii
        .type           _Z13selectionSortPii,@function
        .size           _Z13selectionSortPii,(.L_x_7 - _Z13selectionSortPii)
        .other          _Z13selectionSortPii,@"STO_CUDA_ENTRY STV_DEFAULT"
_Z13selectionSortPii:
.text._Z13selectionSortPii:
[----:B------:R-:W-:Y:S08]  /*0000*/  LDC R1, c[0x0][0x37c] ;  /* 0x0000df00ff017b82 */ /* 0x000ff00000000800 */
[----:B------:R-:W0:Y:S02]  /*0010*/  LDC R3, c[0x0][0x388] ;  /* 0x0000e200ff037b82 */ /* 0x000e240000000800 */
[----:B0-----:R-:W-:-:S13]  /*0020*/  ISETP.GE.AND P0, PT, R3, 0x2, PT ;  /* 0x000000020300780c */ /* 0x001fda0003f06270 */
[----:B------:R-:W-:Y:S05]  /*0030*/  @!P0 EXIT ;  /* 0x000000000000894d */ /* 0x000fea0003800000 */
[----:B------:R-:W0:Y:S01]  /*0040*/  S2UR UR4, SR_CTAID.X ;  /* 0x00000000000479c3 */ /* 0x000e220000002500 */
[----:B------:R-:W-:Y:S01]  /*0050*/  PRMT R0, RZ, 0x7610, R0 ;  /* 0x00007610ff007816 */ /* 0x000fe20000000000 */
[C---:B------:R-:W-:Y:S01]  /*0060*/  VIADD R12, R3.reuse, 0xffffffff ;  /* 0xffffffff030c7836 */ /* 0x040fe20000000000 */
[----:B------:R-:W-:Y:S01]  /*0070*/  PRMT R2, RZ, 0x7610, R2 ;  /* 0x00007610ff027816 */ /* 0x000fe20000000002 */
[----:B------:R-:W1:Y:S01]  /*0080*/  LDCU.U16 UR7, c[0x0][0x388] ;  /* 0x00007100ff0777ac */ /* 0x000e620008000400 */
[----:B------:R-:W2:Y:S01]  /*0090*/  LDCU.64 UR8, c[0x0][0x358] ;  /* 0x00006b00ff0877ac */ /* 0x000ea20008000a00 */
[----:B0-----:R-:W-:Y:S01]  /*00a0*/  IMAD R3, R3, UR4, RZ ;  /* 0x0000000403037c24 */ /* 0x001fe2000f8e02ff */
[----:B-12---:R-:W-:-:S06]  /*00b0*/  UMOV UR4, URZ ;  /* 0x000000ff00047c82 */ /* 0x006fcc0008000000 */
.L_x_5:
[----:B0-----:R-:W0:Y:S01]  /*00c0*/  LDCU UR5, c[0x0][0x388] ;  /* 0x00007100ff0577ac */ /* 0x001e220008000800 */
[----:B------:R-:W-:Y:S01]  /*00d0*/  VIADD R13, R12, -UR4 ;  /* 0x800000040c0d7c36 */ /* 0x000fe20008000000 */
[----:B------:R-:W-:Y:S02]  /*00e0*/  UMOV UR6, UR4 ;  /* 0x0000000400067c82 */ /* 0x000fe40008000000 */
[----:B------:R-:W-:Y:S01]  /*00f0*/  MOV R4, UR6 ;  /* 0x0000000600047c02 */ /* 0x000fe20008000f00 */
[----:B0-----:R-:W-:Y:S02]  /*0100*/  UIADD3 UR5, UPT, UPT, -UR4, -0x2, UR5 ;  /* 0xfffffffe04057890 */ /* 0x001fe4000fffe105 */
[----:B------:R-:W-:Y:S02]  /*0110*/  UIADD3 UR4, UPT, UPT, UR4, 0x1, URZ ;  /* 0x0000000104047890 */ /* 0x000fe4000fffe0ff */
[----:B------:R-:W-:-:S04]  /*0120*/  UISETP.GE.U32.AND UP0, UPT, UR5, 0xf, UPT ;  /* 0x0000000f0500788c */ /* 0x000fc8000bf06070 */
[----:B------:R-:W-:-:S05]  /*0130*/  IMAD.U32 R6, RZ, RZ, UR4 ;  /* 0x00000004ff067e24 */ /* 0x000fca000f8e00ff */
[----:B------:R-:W-:Y:S05]  /*0140*/  BRA.U !UP0, `(.L_x_0) ;  /* 0x0000000508d07547 */ /* 0x000fea000b800000 */
[----:B------:R-:W-:Y:S01]  /*0150*/  LOP3.LUT R5, R13, 0xfffffff0, RZ, 0xc0, !PT ;  /* 0xfffffff00d057812 */ /* 0x000fe200078ec0ff */
[----:B------:R-:W-:Y:S01]  /*0160*/  VIADD R10, R3, UR6 ;  /* 0x00000006030a7c36 */ /* 0x000fe20008000000 */
[----:B------:R-:W-:Y:S01]  /*0170*/  MOV R11, UR6 ;  /* 0x00000006000b7c02 */ /* 0x000fe20008000f00 */
[----:B------:R-:W-:Y:S02]  /*0180*/  IMAD.U32 R4, RZ, RZ, UR6 ;  /* 0x00000006ff047e24 */ /* 0x000fe4000f8e00ff */
[----:B------:R-:W-:-:S07]  /*0190*/  IMAD.MOV R5, RZ, RZ, -R5 ;  /* 0x000000ffff057224 */ /* 0x000fce00078e0a05 */
.L_x_1:
[----:B------:R-:W0:Y:S01]  /*01a0*/  LDC.64 R6, c[0x0][0x380] ;  /* 0x0000e000ff067b82 */ /* 0x000e220000000a00 */
[----:B------:R-:W-:Y:S01]  /*01b0*/  IADD3 R15, PT, PT, R10, 0x1, RZ ;  /* 0x000000010a0f7810 */ /* 0x000fe20007ffe0ff */
[----:B------:R-:W-:-:S06]  /*01c0*/  IMAD.IADD R17, R3, 0x1, R4 ;  /* 0x0000000103117824 */ /* 0x000fcc00078e0204 */
[----:B------:R-:W1:Y:S01]  /*01d0*/  LDC.64 R8, c[0x0][0x380] ;  /* 0x0000e000ff087b82 */ /* 0x000e620000000a00 */
[----:B0-----:R-:W-:-:S04]  /*01e0*/  IMAD.WIDE.U32 R14, R15, 0x4, R6 ;  /* 0x000000040f0e7825 */ /* 0x001fc800078e0006 */
[----:B------:R-:W-:Y:S02]  /*01f0*/  IMAD.WIDE R16, R17, 0x4, R6 ;  /* 0x0000000411107825 */ /* 0x000fe400078e0206 */
[----:B------:R-:W2:Y:S04]  /*0200*/  LDG.E R14, desc[UR8][R14.64] ;  /* 0x000000080e0e7981 */ /* 0x000ea8000c1e1900 */
[----:B------:R-:W2:Y:S01]  /*0210*/  LDG.E R17, desc[UR8][R16.64] ;  /* 0x0000000810117981 */ /* 0x000ea2000c1e1900 */
[----:B------:R-:W-:-:S05]  /*0220*/  VIADD R18, R11, 0x1 ;  /* 0x000000010b127836 */ /* 0x000fca0000000000 */
[----:B------:R-:W-:Y:S02]  /*0230*/  IADD3 R20, P1, PT, R3, R18, RZ ;  /* 0x0000001203147210 */ /* 0x000fe40007f3e0ff */
[----:B--2---:R-:W-:-:S04]  /*0240*/  ISETP.GE.AND P0, PT, R14, R17, PT ;  /* 0x000000110e00720c */ /* 0x004fc80003f06270 */
[----:B------:R-:W-:Y:S02]  /*0250*/  SEL R4, R18, R4, !P0 ;  /* 0x0000000412047207 */ /* 0x000fe40004000000 */
[----:B------:R-:W-:Y:S02]  /*0260*/  IADD3.X R18, PT, PT, RZ, RZ, RZ, P1, !PT ;  /* 0x000000ffff127210 */ /* 0x000fe40000ffe4ff */
[----:B-1----:R-:W-:Y:S01]  /*0270*/  LEA R8, P0, R20, R8, 0x2 ;  /* 0x0000000814087211 */ /* 0x002fe200078010ff */
[----:B------:R-:W-:-:S03]  /*0280*/  IMAD.IADD R19, R3, 0x1, R4 ;  /* 0x0000000103137824 */ /* 0x000fc600078e0204 */
[----:B------:R-:W-:Y:S01]  /*0290*/  LEA.HI.X R9, R20, R9, R18, 0x2, P0 ;  /* 0x0000000914097211 */ /* 0x000fe200000f1412 */
[----:B------:R-:W-:-:S04]  /*02a0*/  IMAD.WIDE R14, R19, 0x4, R6 ;  /* 0x00000004130e7825 */ /* 0x000fc800078e0206 */
[----:B------:R-:W2:Y:S04]  /*02b0*/  LDG.E R16, desc[UR8][R8.64+0x4] ;  /* 0x0000040808107981 */ /* 0x000ea8000c1e1900 */
[----:B------:R-:W2:Y:S04]  /*02c0*/  LDG.E R15, desc[UR8][R14.64] ;  /* 0x000000080e0f7981 */ /* 0x000ea8000c1e1900 */
[----:B------:R-:W3:Y:S04]  /*02d0*/  LDG.E R18, desc[UR8][R8.64+0x8] ;  /* 0x0000080808127981 */ /* 0x000ee8000c1e1900 */
[----:B------:R-:W4:Y:S01]  /*02e0*/  LDG.E R14, desc[UR8][R8.64+0xc] ;  /* 0x00000c08080e7981 */ /* 0x000f22000c1e1900 */
[----:B--2---:R-:W-:-:S13]  /*02f0*/  ISETP.GE.AND P0, PT, R16, R15, PT ;  /* 0x0000000f1000720c */ /* 0x004fda0003f06270 */
[----:B------:R-:W-:-:S05]  /*0300*/  @!P0 VIADD R4, R11, 0x2 ;  /* 0x000000020b048836 */ /* 0x000fca0000000000 */
[----:B------:R-:W-:-:S05]  /*0310*/  IADD3 R17, PT, PT, R3, R4, RZ ;  /* 0x0000000403117210 */ /* 0x000fca0007ffe0ff */
[----:B------:R-:W-:-:S06]  /*0320*/  IMAD.WIDE R16, R17, 0x4, R6 ;  /* 0x0000000411107825 */ /* 0x000fcc00078e0206 */
[----:B------:R-:W3:Y:S04]  /*0330*/  LDG.E R17, desc[UR8][R16.64] ;  /* 0x0000000810117981 */ /* 0x000ee8000c1e1900 */
[----:B------:R-:W2:Y:S01]  /*0340*/  LDG.E R16, desc[UR8][R8.64+0x10] ;  /* 0x0000100808107981 */ /* 0x000ea2000c1e1900 */
[----:B---3--:R-:W-:-:S13]  /*0350*/  ISETP.GE.AND P0, PT, R18, R17, PT ;  /* 0x000000111200720c */ /* 0x008fda0003f06270 */
[----:B------:R-:W-:-:S04]  /*0360*/  @!P0 VIADD R4, R11, 0x3 ;  /* 0x000000030b048836 */ /* 0x000fc80000000000 */
[----:B------:R-:W-:-:S04]  /*0370*/  IMAD.IADD R19, R3, 0x1, R4 ;  /* 0x0000000103137824 */ /* 0x000fc800078e0204 */
[----:B------:R-:W-:-:S06]  /*0380*/  IMAD.WIDE R18, R19, 0x4, R6 ;  /* 0x0000000413127825 */ /* 0x000fcc00078e0206 */
[----:B------:R-:W4:Y:S04]  /*0390*/  LDG.E R19, desc[UR8][R18.64] ;  /* 0x0000000812137981 */ /* 0x000f28000c1e1900 */
[----:B------:R-:W3:Y:S01]  /*03a0*/  LDG.E R18, desc[UR8][R8.64+0x14] ;  /* 0x0000140808127981 */ /* 0x000ee2000c1e1900 */
[----:B----4-:R-:W-:-:S13]  /*03b0*/  ISETP.GE.AND P0, PT, R14, R19, PT ;  /* 0x000000130e00720c */ /* 0x010fda0003f06270 */
[----:B------:R-:W-:-:S05]  /*03c0*/  @!P0 IADD3 R4, PT, PT, R11, 0x4, RZ ;  /* 0x000000040b048810 */ /* 0x000fca0007ffe0ff */
[----:B------:R-:W-:-:S04]  /*03d0*/  IMAD.IADD R15, R3, 0x1, R4 ;  /* 0x00000001030f7824 */ /* 0x000fc800078e0204 */
[----:B------:R-:W-:-:S06]  /*03e0*/  IMAD.WIDE R14, R15, 0x4, R6 ;  /* 0x000000040f0e7825 */ /* 0x000fcc00078e0206 */
[----:B------:R-:W2:Y:S04]  /*03f0*/  LDG.E R15, desc[UR8][R14.64] ;  /* 0x000000080e0f7981 */ /* 0x000ea8000c1e1900 */
        /* <DEDUP_REMOVED lines=59> */
[----:B------:R-:W3:Y:S02]  /*07b0*/  LDG.E R17, desc[UR8][R16.64] ;  /* 0x0000000810117981 */ /* 0x000ee4000c1e1900 */
[----:B---3--:R-:W-:-:S13]  /*07c0*/  ISETP.GE.AND P0, PT, R18, R17, PT ;  /* 0x000000111200720c */ /* 0x008fda0003f06270 */
[----:B------:R-:W-:-:S04]  /*07d0*/  @!P0 VIADD R4, R11, 0xf ;  /* 0x0000000f0b048836 */ /* 0x000fc80000000000 */
[----:B------:R-:W-:-:S04]  /*07e0*/  IMAD.IADD R19, R3, 0x1, R4 ;  /* 0x0000000103137824 */ /* 0x000fc800078e0204 */
[----:B------:R-:W-:-:S06]  /*07f0*/  IMAD.WIDE R6, R19, 0x4, R6 ;  /* 0x0000000413067825 */ /* 0x000fcc00078e0206 */
[----:B------:R-:W4:Y:S01]  /*0800*/  LDG.E R7, desc[UR8][R6.64] ;  /* 0x0000000806077981 */ /* 0x000f22000c1e1900 */
[----:B------:R-:W-:-:S04]  /*0810*/  IADD3 R5, PT, PT, R5, 0x10, RZ ;  /* 0x0000001005057810 */ /* 0x000fc80007ffe0ff */
[----:B------:R-:W-:Y:S01]  /*0820*/  ISETP.NE.AND P1, PT, R5, RZ, PT ;  /* 0x000000ff0500720c */ /* 0x000fe20003f25270 */
[----:B------:R-:W-:Y:S02]  /*0830*/  VIADD R11, R11, 0x10 ;  /* 0x000000100b0b7836 */ /* 0x000fe40000000000 */
[----:B------:R-:W-:Y:S01]  /*0840*/  VIADD R10, R10, 0x10 ;  /* 0x000000100a0a7836 */ /* 0x000fe20000000000 */
[----:B----4-:R-:W-:-:S04]  /*0850*/  ISETP.GE.AND P0, PT, R14, R7, PT ;  /* 0x000000070e00720c */ /* 0x010fc80003f06270 */
[----:B------:R-:W-:-:S05]  /*0860*/  SEL R4, R11, R4, !P0 ;  /* 0x000000040b047207 */ /* 0x000fca0004000000 */
[----:B------:R-:W-:Y:S05]  /*0870*/  @P1 BRA `(.L_x_1) ;  /* 0xfffffff800481947 */ /* 0x000fea000383ffff */
[----:B------:R-:W-:-:S07]  /*0880*/  IADD3 R6, PT, PT, R11, 0x1, RZ ;  /* 0x000000010b067810 */ /* 0x000fce0007ffe0ff */
.L_x_0:
[----:B------:R-:W-:-:S13]  /*0890*/  LOP3.LUT P0, RZ, R13, 0xf, RZ, 0xc0, !PT ;  /* 0x0000000f0dff7812 */ /* 0x000fda000780c0ff */
[----:B------:R-:W-:Y:S05]  /*08a0*/  @!P0 BRA `(.L_x_2) ;  /* 0x0000000800248947 */ /* 0x000fea0003800000 */
[----:B------:R-:W-:-:S05]  /*08b0*/  LOP3.LUT R5, RZ, R2, RZ, 0x33, !PT ;  /* 0x00000002ff057212 */ /* 0x000fca00078e33ff */
[----:B------:R-:W-:-:S05]  /*08c0*/  VIADD R5, R5, UR7 ;  /* 0x0000000705057c36 */ /* 0x000fca0008000000 */
[----:B------:R-:W-:-:S04]  /*08d0*/  LOP3.LUT R5, R5, 0xf, RZ, 0xc0, !PT ;  /* 0x0000000f05057812 */ /* 0x000fc800078ec0ff */
[C---:B------:R-:W-:Y:S01]  /*08e0*/  LOP3.LUT P0, RZ, R5.reuse, 0x7, RZ, 0xc0, !PT ;  /* 0x0000000705ff7812 */ /* 0x040fe2000780c0ff */
[----:B------:R-:W-:-:S05]  /*08f0*/  VIADD R7, R5, 0xffffffff ;  /* 0xffffffff05077836 */ /* 0x000fca0000000000 */
[----:B------:R-:W-:-:S13]  /*0900*/  ISETP.GE.U32.AND P1, PT, R7, 0x7, PT ;  /* 0x000000070700780c */ /* 0x000fda0003f26070 */
[----:B------:R-:W-:Y:S05]  /*0910*/  @!P1 BRA `(.L_x_3) ;  /* 0x0000000000e49947 */ /* 0x000fea0003800000 */
[----:B------:R-:W0:Y:S01]  /*0920*/  LDC.64 R8, c[0x0][0x380] ;  /* 0x0000e000ff087b82 */ /* 0x000e220000000a00 */
[C---:B------:R-:W-:Y:S01]  /*0930*/  IADD3 R15, PT, PT, R3.reuse, R6, RZ ;  /* 0x00000006030f7210 */ /* 0x040fe20007ffe0ff */
[----:B------:R-:W-:-:S06]  /*0940*/  IMAD.IADD R17, R3, 0x1, R4 ;  /* 0x0000000103117824 */ /* 0x000fcc00078e0204 */
[----:B------:R-:W1:Y:S01]  /*0950*/  LDC.64 R10, c[0x0][0x380] ;  /* 0x0000e000ff0a7b82 */ /* 0x000e620000000a00 */
[----:B0-----:R-:W-:-:S04]  /*0960*/  IMAD.WIDE.U32 R14, R15, 0x4, R8 ;  /* 0x000000040f0e7825 */ /* 0x001fc800078e0008 */
[----:B------:R-:W-:Y:S02]  /*0970*/  IMAD.WIDE R16, R17, 0x4, R8 ;  /* 0x0000000411107825 */ /* 0x000fe400078e0208 */
[----:B------:R-:W2:Y:S04]  /*0980*/  LDG.E R14, desc[UR8][R14.64] ;  /* 0x000000080e0e7981 */ /* 0x000ea8000c1e1900 */
[----:B------:R-:W2:Y:S01]  /*0990*/  LDG.E R17, desc[UR8][R16.64] ;  /* 0x0000000810117981 */ /* 0x000ea2000c1e1900 */
[----:B------:R-:W-:-:S05]  /*09a0*/  IADD3 R5, P2, PT, R3, R6, RZ ;  /* 0x0000000603057210 */ /* 0x000fca0007f5e0ff */
[----:B------:R-:W-:Y:S01]  /*09b0*/  IMAD.X R18, RZ, RZ, RZ, P2 ;  /* 0x000000ffff127224 */ /* 0x000fe200010e06ff */
[----:B--2---:R-:W-:-:S04]  /*09c0*/  ISETP.GE.AND P1, PT, R14, R17, PT ;  /* 0x000000110e00720c */ /* 0x004fc80003f26270 */
[----:B------:R-:W-:Y:S02]  /*09d0*/  SEL R4, R6, R4, !P1 ;  /* 0x0000000406047207 */ /* 0x000fe40004800000 */
[----:B-1----:R-:W-:Y:S02]  /*09e0*/  LEA R10, P1, R5, R10, 0x2 ;  /* 0x0000000a050a7211 */ /* 0x002fe400078210ff */
[----:B------:R-:W-:Y:S02]  /*09f0*/  IADD3 R19, PT, PT, R3, R4, RZ ;  /* 0x0000000403137210 */ /* 0x000fe40007ffe0ff */
[----:B------:R-:W-:-:S03]  /*0a00*/  LEA.HI.X R11, R5, R11, R18, 0x2, P1 ;  /* 0x0000000b050b7211 */ /* 0x000fc600008f1412 */
[----:B------:R-:W-:Y:S02]  /*0a10*/  IMAD.WIDE R18, R19, 0x4, R8 ;  /* 0x0000000413127825 */ /* 0x000fe400078e0208 */
[----:B------:R-:W2:Y:S04]  /*0a20*/  LDG.E R5, desc[UR8][R10.64+0x4] ;  /* 0x000004080a057981 */ /* 0x000ea8000c1e1900 */
[----:B------:R-:W2:Y:S02]  /*0a30*/  LDG.E R18, desc[UR8][R18.64] ;  /* 0x0000000812127981 */ /* 0x000ea4000c1e1900 */
[----:B--2---:R-:W-:Y:S02]  /*0a40*/  ISETP.GE.AND P1, PT, R5, R18, PT ;  /* 0x000000120500720c */ /* 0x004fe40003f26270 */
[----:B------:R-:W2:Y:S11]  /*0a50*/  LDG.E R5, desc[UR8][R10.64+0x8] ;  /* 0x000008080a057981 */ /* 0x000eb6000c1e1900 */
[----:B------:R-:W-:-:S04]  /*0a60*/  @!P1 VIADD R4, R6, 0x1 ;  /* 0x0000000106049836 */ /* 0x000fc80000000000 */
[----:B------:R-:W-:-:S04]  /*0a70*/  IMAD.IADD R15, R3, 0x1, R4 ;  /* 0x00000001030f7824 */ /* 0x000fc800078e0204 */
[----:B------:R-:W-:-:S06]  /*0a80*/  IMAD.WIDE R14, R15, 0x4, R8 ;  /* 0x000000040f0e7825 */ /* 0x000fcc00078e0208 */
[----:B------:R-:W2:Y:S02]  /*0a90*/  LDG.E R14, desc[UR8][R14.64] ;  /* 0x000000080e0e7981 */ /* 0x000ea4000c1e1900 */
[----:B--2---:R-:W-:Y:S02]  /*0aa0*/  ISETP.GE.AND P1, PT, R5, R14, PT ;  /* 0x0000000e0500720c */ /* 0x004fe40003f26270 */
[----:B------:R-:W2:Y:S11]  /*0ab0*/  LDG.E R5, desc[UR8][R10.64+0xc] ;  /* 0x00000c080a057981 */ /* 0x000eb6000c1e1900 */
[----:B------:R-:W-:-:S05]  /*0ac0*/  @!P1 IADD3 R4, PT, PT, R6, 0x2, RZ ;  /* 0x0000000206049810 */ /* 0x000fca0007ffe0ff */
[----:B------:R-:W-:-:S04]  /*0ad0*/  IMAD.IADD R17, R3, 0x1, R4 ;  /* 0x0000000103117824 */ /* 0x000fc800078e0204 */
[----:B------:R-:W-:-:S06]  /*0ae0*/  IMAD.WIDE R16, R17, 0x4, R8 ;  /* 0x0000000411107825 */ /* 0x000fcc00078e0208 */
[----:B------:R-:W2:Y:S02]  /*0af0*/  LDG.E R16, desc[UR8][R16.64] ;  /* 0x0000000810107981 */ /* 0x000ea4000c1e1900 */
[----:B--2---:R-:W-:Y:S02]  /*0b00*/  ISETP.GE.AND P1, PT, R5, R16, PT ;  /* 0x000000100500720c */ /* 0x004fe40003f26270 */
[----:B------:R-:W2:Y:S11]  /*0b10*/  LDG.E R5, desc[UR8][R10.64+0x10] ;  /* 0x000010080a057981 */ /* 0x000eb6000c1e1900 */
[----:B------:R-:W-:-:S05]  /*0b20*/  @!P1 VIADD R4, R6, 0x3 ;  /* 0x0000000306049836 */ /* 0x000fca0000000000 */
[----:B------:R-:W-:-:S05]  /*0b30*/  IADD3 R19, PT, PT, R3, R4, RZ ;  /* 0x0000000403137210 */ /* 0x000fca0007ffe0ff */
[----:B------:R-:W-:-:S06]  /*0b40*/  IMAD.WIDE R18, R19, 0x4, R8 ;  /* 0x0000000413127825 */ /* 0x000fcc00078e0208 */
        /* <DEDUP_REMOVED lines=13> */
[----:B--2---:R-:W-:-:S13]  /*0c20*/  ISETP.GE.AND P1, PT, R5, R16, PT ;  /* 0x000000100500720c */ /* 0x004fda0003f26270 */
[----:B------:R-:W-:-:S05]  /*0c30*/  @!P1 VIADD R4, R6, 0x6 ;  /* 0x0000000606049836 */ /* 0x000fca0000000000 */
[----:B------:R-:W-:-:S05]  /*0c40*/  IADD3 R5, PT, PT, R3, R4, RZ ;  /* 0x0000000403057210 */ /* 0x000fca0007ffe0ff */
[----:B------:R-:W-:Y:S02]  /*0c50*/  IMAD.WIDE R8, R5, 0x4, R8 ;  /* 0x0000000405087825 */ /* 0x000fe400078e0208 */
[----:B------:R-:W2:Y:S04]  /*0c60*/  LDG.E R5, desc[UR8][R10.64+0x1c] ;  /* 0x00001c080a057981 */ /* 0x000ea8000c1e1900 */
[----:B------:R-:W2:Y:S02]  /*0c70*/  LDG.E R8, desc[UR8][R8.64] ;  /* 0x0000000808087981 */ /* 0x000ea4000c1e1900 */
[----:B--2---:R-:W-:-:S13]  /*0c80*/  ISETP.GE.AND P1, PT, R5, R8, PT ;  /* 0x000000080500720c */ /* 0x004fda0003f26270 */
[C---:B------:R-:W-:Y:S02]  /*0c90*/  @!P1 VIADD R4, R6.reuse, 0x7 ;  /* 0x0000000706049836 */ /* 0x040fe40000000000 */
[----:B------:R-:W-:-:S07]  /*0ca0*/  VIADD R6, R6, 0x8 ;  /* 0x0000000806067836 */ /* 0x000fce0000000000 */
.L_x_3:
[----:B------:R-:W-:Y:S05]  /*0cb0*/  @!P0 BRA `(.L_x_2) ;  /* 0x0000000400208947 */ /* 0x000fea0003800000 */
[----:B------:R-:W-:-:S04]  /*0cc0*/  LOP3.LUT R5, RZ, R0, RZ, 0x33, !PT ;  /* 0x00000000ff057212 */ /* 0x000fc800078e33ff */
[----:B------:R-:W-:-:S04]  /*0cd0*/  IADD3 R5, PT, PT, R5, UR7, RZ ;  /* 0x0000000705057c10 */ /* 0x000fc8000fffe0ff */
[----:B------:R-:W-:-:S04]  /*0ce0*/  LOP3.LUT R5, R5, 0xffff, RZ, 0xc0, !PT ;  /* 0x0000ffff05057812 */ /* 0x000fc800078ec0ff */
[C---:B------:R-:W-:Y:S02]  /*0cf0*/  LOP3.LUT R7, R5.reuse, 0x7, RZ, 0xc0, !PT ;  /* 0x0000000705077812 */ /* 0x040fe400078ec0ff */
[----:B------:R-:W-:-:S03]  /*0d00*/  LOP3.LUT R5, R5, 0x3, RZ, 0xc0, !PT ;  /* 0x0000000305057812 */ /* 0x000fc600078ec0ff */
[----:B------:R-:W-:Y:S01]  /*0d10*/  VIADD R7, R7, 0xffffffff ;  /* 0xffffffff07077836 */ /* 0x000fe20000000000 */
[----:B------:R-:W-:-:S04]  /*0d20*/  ISETP.NE.AND P0, PT, R5, RZ, PT ;  /* 0x000000ff0500720c */ /* 0x000fc80003f05270 */
        /* <DEDUP_REMOVED lines=14> */
[----:B-1----:R-:W-:-:S03]  /*0e10*/  LEA R10, P1, R7, R10, 0x2 ;  /* 0x0000000a070a7211 */ /* 0x002fc600078210ff */
[----:B------:R-:W-:Y:S01]  /*0e20*/  IMAD.IADD R19, R3, 0x1, R4 ;  /* 0x0000000103137824 */ /* 0x000fe200078e0204 */
[----:B------:R-:W-:-:S03]  /*0e30*/  LEA.HI.X R11, R7, R11, R18, 0x2, P1 ;  /* 0x0000000b070b7211 */ /* 0x000fc600008f1412 */
[----:B------:R-:W-:Y:S02]  /*0e40*/  IMAD.WIDE R18, R19, 0x4, R8 ;  /* 0x0000000413127825 */ /* 0x000fe400078e0208 */
[----:B------:R-:W2:Y:S04]  /*0e50*/  LDG.E R7, desc[UR8][R10.64+0x4] ;  /* 0x000004080a077981 */ /* 0x000ea8000c1e1900 */
        /* <DEDUP_REMOVED lines=16> */
.L_x_4:
[----:B------:R-:W-:Y:S05]  /*0f60*/  @!P0 BRA `(.L_x_2) ;  /* 0x0000000000748947 */ /* 0x000fea0003800000 */
[----:B------:R-:W0:Y:S01]  /*0f70*/  LDC.64 R8, c[0x0][0x380] ;  /* 0x0000e000ff087b82 */ /* 0x000e220000000a00 */
[C---:B------:R-:W-:Y:S01]  /*0f80*/  IADD3 R15, PT, PT, R3.reuse, R4, RZ ;  /* 0x00000004030f7210 */ /* 0x040fe20007ffe0ff */
[----:B------:R-:W-:-:S04]  /*0f90*/  IMAD.IADD R11, R3, 0x1, R6 ;  /* 0x00000001030b7824 */ /* 0x000fc800078e0206 */
[----:B0-----:R-:W-:-:S04]  /*0fa0*/  IMAD.WIDE R14, R15, 0x4, R8 ;  /* 0x000000040f0e7825 */ /* 0x001fc800078e0208 */
[----:B------:R-:W-:Y:S02]  /*0fb0*/  IMAD.WIDE.U32 R10, R11, 0x4, R8 ;  /* 0x000000040b0a7825 */ /* 0x000fe400078e0008 */
[----:B------:R-:W2:Y:S04]  /*0fc0*/  LDG.E R15, desc[UR8][R14.64] ;  /* 0x000000080e0f7981 */ /* 0x000ea8000c1e1900 */
[----:B------:R-:W2:Y:S01]  /*0fd0*/  LDG.E R10, desc[UR8][R10.64] ;  /* 0x000000080a0a7981 */ /* 0x000ea2000c1e1900 */
[----:B------:R-:W-:Y:S02]  /*0fe0*/  ISETP.NE.AND P1, PT, R5, 0x1, PT ;  /* 0x000000010500780c */ /* 0x000fe40003f25270 */
[----:B--2---:R-:W-:-:S04]  /*0ff0*/  ISETP.GE.AND P0, PT, R10, R15, PT ;  /* 0x0000000f0a00720c */ /* 0x004fc80003f06270 */
[----:B------:R-:W-:-:S07]  /*1000*/  SEL R4, R6, R4, !P0 ;  /* 0x0000000406047207 */ /* 0x000fce0004000000 */
[----:B------:R-:W-:Y:S05]  /*1010*/  @!P1 BRA `(.L_x_2) ;  /* 0x0000000000489947 */ /* 0x000fea0003800000 */
[----:B------:R-:W0:Y:S01]  /*1020*/  LDC.64 R10, c[0x0][0x380] ;  /* 0x0000e000ff0a7b82 */ /* 0x000e220000000a00 */
[C---:B------:R-:W-:Y:S02]  /*1030*/  IADD3 R7, P0, PT, R3.reuse, R6, RZ ;  /* 0x0000000603077210 */ /* 0x040fe40007f1e0ff */
[----:B------:R-:W-:-:S03]  /*1040*/  IADD3 R15, PT, PT, R3, R4, RZ ;  /* 0x00000004030f7210 */ /* 0x000fc60007ffe0ff */
[----:B------:R-:W-:Y:S02]  /*1050*/  IMAD.X R16, RZ, RZ, RZ, P0 ;  /* 0x000000ffff107224 */ /* 0x000fe400000e06ff */
[----:B------:R-:W-:-:S06]  /*1060*/  IMAD.WIDE R14, R15, 0x4, R8 ;  /* 0x000000040f0e7825 */ /* 0x000fcc00078e0208 */
[----:B------:R-:W2:Y:S01]  /*1070*/  LDG.E R14, desc[UR8][R14.64] ;  /* 0x000000080e0e7981 */ /* 0x000ea2000c1e1900 */
[----:B0-----:R-:W-:-:S04]  /*1080*/  LEA R10, P0, R7, R10, 0x2 ;  /* 0x0000000a070a7211 */ /* 0x001fc800078010ff */
[----:B------:R-:W-:-:S05]  /*1090*/  LEA.HI.X R11, R7, R11, R16, 0x2, P0 ;  /* 0x0000000b070b7211 */ /* 0x000fca00000f1410 */
[----:B------:R-:W2:Y:S01]  /*10a0*/  LDG.E R7, desc[UR8][R10.64+0x4] ;  /* 0x000004080a077981 */ /* 0x000ea2000c1e1900 */
[----:B------:R-:W-:Y:S02]  /*10b0*/  ISETP.NE.AND P1, PT, R5, 0x2, PT ;  /* 0x000000020500780c */ /* 0x000fe40003f25270 */
[----:B--2---:R-:W-:-:S13]  /*10c0*/  ISETP.GE.AND P0, PT, R7, R14, PT ;  /* 0x0000000e0700720c */ /* 0x004fda0003f06270 */
[----:B------:R-:W-:-:S05]  /*10d0*/  @!P0 IADD3 R4, PT, PT, R6, 0x1, RZ ;  /* 0x0000000106048810 */ /* 0x000fca0007ffe0ff */
[----:B------:R-:W-:-:S04]  /*10e0*/  @P1 IMAD.IADD R5, R3, 0x1, R4 ;  /* 0x0000000103051824 */ /* 0x000fc800078e0204 */
[----:B------:R-:W-:Y:S02]  /*10f0*/  @P1 IMAD.WIDE R8, R5, 0x4, R8 ;  /* 0x0000000405081825 */ /* 0x000fe400078e0208 */
[----:B------:R-:W2:Y:S04]  /*1100*/  @P1 LDG.E R5, desc[UR8][R10.64+0x8] ;  /* 0x000008080a051981 */ /* 0x000ea8000c1e1900 */
[----:B------:R-:W2:Y:S02]  /*1110*/  @P1 LDG.E R8, desc[UR8][R8.64] ;  /* 0x0000000808081981 */ /* 0x000ea4000c1e1900 */
[----:B--2---:R-:W-:-:S13]  /*1120*/  ISETP.GE.OR P0, PT, R5, R8, !P1 ;  /* 0x000000080500720c */ /* 0x004fda0004f06670 */
[----:B------:R-:W-:-:S07]  /*1130*/  @!P0 IADD3 R4, PT, PT, R6, 0x2, RZ ;  /* 0x0000000206048810 */ /* 0x000fce0007ffe0ff */
.L_x_2:
[----:B------:R-:W0:Y:S01]  /*1140*/  LDC.64 R6, c[0x0][0x380] ;  /* 0x0000e000ff067b82 */ /* 0x000e220000000a00 */
[C---:B------:R-:W-:Y:S01]  /*1150*/  IMAD.IADD R9, R3.reuse, 0x1, R4 ;  /* 0x0000000103097824 */ /* 0x040fe200078e0204 */
[----:B------:R-:W-:-:S03]  /*1160*/  IADD3 R5, PT, PT, R3, UR6, RZ ;  /* 0x0000000603057c10 */ /* 0x000fc6000fffe0ff */
[----:B0-----:R-:W-:-:S04]  /*1170*/  IMAD.WIDE R8, R9, 0x4, R6 ;  /* 0x0000000409087825 */ /* 0x001fc800078e0206 */
[----:B------:R-:W-:Y:S01]  /*1180*/  IMAD.WIDE.U32 R4, R5, 0x4, R6 ;  /* 0x0000000405047825 */ /* 0x000fe200078e0006 */
[----:B------:R-:W2:Y:S04]  /*1190*/  LDG.E R11, desc[UR8][R8.64] ;  /* 0x00000008080b7981 */ /* 0x000ea8000c1e1900 */
[----:B------:R-:W3:Y:S01]  /*11a0*/  LDG.E R7, desc[UR8][R4.64] ;  /* 0x0000000804077981 */ /* 0x000ee2000c1e1900 */
[----:B------:R-:W-:Y:S01]  /*11b0*/  ISETP.NE.AND P0, PT, R12, UR4, PT ;  /* 0x000000040c007c0c */ /* 0x000fe2000bf05270 */
[----:B------:R-:W-:Y:S01]  /*11c0*/  VIADD R2, R2, 0x1 ;  /* 0x0000000102027836 */ /* 0x000fe20000000000 */
[----:B------:R-:W-:Y:S01]  /*11d0*/  IADD3 R0, PT, PT, R0, 0x1, RZ ;  /* 0x0000000100007810 */ /* 0x000fe20007ffe0ff */
[----:B--2---:R0:W-:Y:S04]  /*11e0*/  STG.E desc[UR8][R4.64], R11 ;  /* 0x0000000b04007986 */ /* 0x0041e8000c101908 */
[----:B---3--:R0:W-:Y:S06]  /*11f0*/  STG.E desc[UR8][R8.64], R7 ;  /* 0x0000000708007986 */ /* 0x0081ec000c101908 */
[----:B------:R-:W-:Y:S05]  /*1200*/  @P0 BRA `(.L_x_5) ;  /* 0xffffffec00ac0947 */ /* 0x000fea000383ffff */
[----:B------:R-:W-:Y:S05]  /*1210*/  EXIT ;  /* 0x000000000000794d */ /* 0x000fea0003800000 */
.L_x_6:
[----:B------:R-:W-:-:S00]  /*1220*/  BRA `(.L_x_6) ;  /* 0xfffffffc00fc7947 */ /* 0x000fc0000383ffff */
[----:B------:R-:W-:-:S00]  /*1230*/  NOP ;  /* 0x0000000000007918 */ /* 0x000fc00000000000 */
        /* <DEDUP_REMOVED lines=12> */
.L_x_7:


//--------------------- .nv.shared.reserved.0     --------------------------
	.section	.nv.shared.reserved.0,"aw",@nobits
	.weak		__nv_reservedSMEM_offset_0_alias
	.size		__nv_reservedSMEM_offset_0_alias, 0, 64
	.other		__nv_reservedSMEM_offset_0_alias,@"STO_CUDA_RESERVED_SHARED STV_DEFAULT"
__nv_reservedSMEM_offset_0_alias:
	.zero		0
	.zero		64


//--------------------- .nv.constant0._Z13selectionSortPii --------------------------
	.section	.nv.constant0._Z13selectionSortPii,"a",@progbits
	.sectionflags	@""
	.align	4
.nv.constant0._Z13selectionSortPii:
	.zero		908


//--------------------- SYMBOLS --------------------------

	.type		.nv.reservedSmem.offset0,@object
	.size		.nv.reservedSmem.offset0,0x4
